//
// Generated by NVIDIA NVVM Compiler
//
// Compiler Build ID: CL-36424714
// Cuda compilation tools, release 13.0, V13.0.88
// Based on NVVM 20.0.0
//

.version 9.0
.target sm_100
.address_size 64

	// .globl	_Z10add_kernelPfS_i

.visible .entry _Z10add_kernelPfS_i(
	.param .u64 .ptr .align 1 _Z10add_kernelPfS_i_param_0,
	.param .u64 .ptr .align 1 _Z10add_kernelPfS_i_param_1,
	.param .u32 _Z10add_kernelPfS_i_param_2
)
{
	.reg .pred 	%p<2>;
	.reg .b32 	%r<6>;
	.reg .b32 	%f<3>;
	.reg .b64 	%rd<8>;

	ld.param.u64 	%rd1, [_Z10add_kernelPfS_i_param_0];
	ld.param.u64 	%rd2, [_Z10add_kernelPfS_i_param_1];
	ld.param.u32 	%r2, [_Z10add_kernelPfS_i_param_2];
	mov.u32 	%r3, %ctaid.x;
	mov.u32 	%r4, %ntid.x;
	mov.u32 	%r5, %tid.x;
	mad.lo.s32 	%r1, %r3, %r4, %r5;
	setp.ge.s32 	%p1, %r1, %r2;
	@%p1 bra 	$L__BB0_2;
	cvta.to.global.u64 	%rd3, %rd2;
	cvta.to.global.u64 	%rd4, %rd1;
	mul.wide.s32 	%rd5, %r1, 4;
	add.s64 	%rd6, %rd3, %rd5;
	ld.global.f32 	%f1, [%rd6];
	add.f32 	%f2, %f1, 0f3F800000;
	add.s64 	%rd7, %rd4, %rd5;
	st.global.f32 	[%rd7], %f2;
$L__BB0_2:
	ret;

}


// ===== COMPILED SASS (sm_100) =====

	.target	sm_100

	.elftype	@"ET_EXEC"


//--------------------- .note.nv.tkinfo           --------------------------
	.section	.note.nv.tkinfo,"",@"SHT_NOTE"
	.sectionflags	@"SHF_NOTE_NV_TKINFO"
	.tkinfo
        /*0018*/ 	.word	0x00000002
        /*0030*/ 	.string	""
        /*0030*/ 	.string	"ptxas"
        /*0030*/ 	.string	"Cuda compilation tools, release 13.0, V13.0.88"
        /*0030*/ 	.string	"Build cuda_13.0.r13.0/compiler.36424714_0"
        /*0030*/ 	.string	"-arch sm_100 -m 64 "



//--------------------- .note.nv.cuinfo           --------------------------
	.section	.note.nv.cuinfo,"",@"SHT_NOTE"
	.sectionflags	@"SHF_NOTE_NV_CUINFO"
        /*0018*/ 	.short	0x0002
        /*001a*/ 	.short	0x0064
        /*001c*/ 	.short	0x0082
	.zero		2


//--------------------- .nv.info                  --------------------------
	.section	.nv.info,"",@"SHT_CUDA_INFO"
	.align	4


	//----- nvinfo : EIATTR_REGCOUNT
	.align		4
        /*0000*/ 	.byte	0x04, 0x2f
        /*0002*/ 	.short	(.L_1 - .L_0)
	.align		4
.L_0:
        /*0004*/ 	.word	index@(_Z10add_kernelPfS_i)
        /*0008*/ 	.word	0x0000000a


	//----- nvinfo : EIATTR_FRAME_SIZE
	.align		4
.L_1:
        /*000c*/ 	.byte	0x04, 0x11
        /*000e*/ 	.short	(.L_3 - .L_2)
	.align		4
.L_2:
        /*0010*/ 	.word	index@(_Z10add_kernelPfS_i)
        /*0014*/ 	.word	0x00000000


	//----- nvinfo : EIATTR_MIN_STACK_SIZE
	.align		4
.L_3:
        /*0018*/ 	.byte	0x04, 0x12
        /*001a*/ 	.short	(.L_5 - .L_4)
	.align		4
.L_4:
        /*001c*/ 	.word	index@(_Z10add_kernelPfS_i)
        /*0020*/ 	.word	0x00000000
.L_5:


//--------------------- .nv.compat                --------------------------
	.section	.nv.compat,"",@"SHT_CUDA_COMPAT_INFO"
	.align	4
        /*0000*/ 	.byte	0x02, 0x09, 0x00, 0x00, 0x02, 0x02, 0x01, 0x00, 0x02, 0x05, 0x05, 0x00, 0x03, 0x07, 0x01, 0x01
        /*0010*/ 	.byte	0x02, 0x03, 0x00, 0x00, 0x02, 0x06, 0x01, 0x00, 0x04, 0x0b, 0x08, 0x00, 0x09, 0x00, 0x00, 0x00
        /*0020*/ 	.byte	0x00, 0x00, 0x00, 0x00


//--------------------- .nv.info._Z10add_kernelPfS_i --------------------------
	.section	.nv.info._Z10add_kernelPfS_i,"",@"SHT_CUDA_INFO"
	.sectionflags	@""
	.align	4


	//----- nvinfo : EIATTR_CUDA_API_VERSION
	.align		4
        /*0000*/ 	.byte	0x04, 0x37
        /*0002*/ 	.short	(.L_7 - .L_6)
.L_6:
        /*0004*/ 	.word	0x00000082


	//----- nvinfo : EIATTR_KPARAM_INFO
	.align		4
.L_7:
        /*0008*/ 	.byte	0x04, 0x17
        /*000a*/ 	.short	(.L_9 - .L_8)
.L_8:
        /*000c*/ 	.word	0x00000000
        /*0010*/ 	.short	0x0002
        /*0012*/ 	.short	0x0010
        /*0014*/ 	.byte	0x00, 0xf0, 0x11, 0x00


	//----- nvinfo : EIATTR_KPARAM_INFO
	.align		4
.L_9:
        /*0018*/ 	.byte	0x04, 0x17
        /*001a*/ 	.short	(.L_11 - .L_10)
.L_10:
        /*001c*/ 	.word	0x00000000
        /*0020*/ 	.short	0x0001
        /*0022*/ 	.short	0x0008
        /*0024*/ 	.byte	0x00, 0xf5, 0x21, 0x00


	//----- nvinfo : EIATTR_KPARAM_INFO
	.align		4
.L_11:
        /*0028*/ 	.byte	0x04, 0x17
        /*002a*/ 	.short	(.L_13 - .L_12)
.L_12:
        /*002c*/ 	.word	0x00000000
        /*0030*/ 	.short	0x0000
        /*0032*/ 	.short	0x0000
        /*0034*/ 	.byte	0x00, 0xf5, 0x21, 0x00


	//----- nvinfo : EIATTR_SPARSE_MMA_MASK
	.align		4
.L_13:
        /*0038*/ 	.byte	0x03, 0x50
        /*003a*/ 	.short	0x0000


	//----- nvinfo : EIATTR_MAXREG_COUNT
	.align		4
        /*003c*/ 	.byte	0x03, 0x1b
        /*003e*/ 	.short	0x00ff


	//----- nvinfo : EIATTR_MERCURY_ISA_VERSION
	.align		4
        /*0040*/ 	.byte	0x03, 0x5f
        /*0042*/ 	.short	0x0101


	//----- nvinfo : EIATTR_VRC_CTA_INIT_COUNT
	.align		4
        /*0044*/ 	.byte	0x02, 0x4a
	.zero		1
	.zero		1


	//----- nvinfo : EIATTR_EXIT_INSTR_OFFSETS
	.align		4
        /*0048*/ 	.byte	0x04, 0x1c
        /*004a*/ 	.short	(.L_15 - .L_14)


	//   ....[0]....
.L_14:
        /*004c*/ 	.word	0x00000070


	//   ....[1]....
        /*0050*/ 	.word	0x00000100


	//----- nvinfo : EIATTR_CBANK_PARAM_SIZE
	.align		4
.L_15:
        /*0054*/ 	.byte	0x03, 0x19
        /*0056*/ 	.short	0x0014


	//----- nvinfo : EIATTR_PARAM_CBANK
	.align		4
        /*0058*/ 	.byte	0x04, 0x0a
        /*005a*/ 	.short	(.L_17 - .L_16)
	.align		4
.L_16:
        /*005c*/ 	.word	index@(.nv.constant0._Z10add_kernelPfS_i)
        /*0060*/ 	.short	0x0380
        /*0062*/ 	.short	0x0014


	//----- nvinfo : EIATTR_SW_WAR
	.align		4
.L_17:
        /*0064*/ 	.byte	0x04, 0x36
        /*0066*/ 	.short	(.L_19 - .L_18)
.L_18:
        /*0068*/ 	.word	0x00000008
.L_19:


//--------------------- .nv.callgraph             --------------------------
	.section	.nv.callgraph,"",@"SHT_CUDA_CALLGRAPH"
	.align	4
	.sectionentsize	8
	.align		4
        /*0000*/ 	.word	0x00000000
	.align		4
        /*0004*/ 	.word	0xffffffff
	.align		4
        /*0008*/ 	.word	0x00000000
	.align		4
        /*000c*/ 	.word	0xfffffffe
	.align		4
        /*0010*/ 	.word	0x00000000
	.align		4
        /*0014*/ 	.word	0xfffffffd
	.align		4
        /*0018*/ 	.word	0x00000000
	.align		4
        /*001c*/ 	.word	0xfffffffc


//--------------------- .text._Z10add_kernelPfS_i --------------------------
	.section	.text._Z10add_kernelPfS_i,"ax",@progbits
	.align	128
        .global         _Z10add_kernelPfS_i
        .type           _Z10add_kernelPfS_i,@function
        .size           _Z10add_kernelPfS_i,(.L_x_1 - _Z10add_kernelPfS_i)
        .other          _Z10add_kernelPfS_i,@"STO_CUDA_ENTRY STV_DEFAULT"
_Z10add_kernelPfS_i:
.text._Z10add_kernelPfS_i:
[----:B------:R-:W-:Y:S01]  /*0000*/  LDC R1, c[0x0][0x37c] ;  /* 0x0000df00ff017b82 */ /* 0x000fe20000000800 */
[----:B------:R-:W0:Y:S07]  /*0010*/  S2R R0, SR_TID.X ;  /* 0x0000000000007919 */ /* 0x000e2e0000002100 */
[----:B------:R-:W0:Y:S01]  /*0020*/  S2UR UR4, SR_CTAID.X ;  /* 0x00000000000479c3 */ /* 0x000e220000002500 */
[----:B------:R-:W1:Y:S07]  /*0030*/  LDCU UR5, c[0x0][0x390] ;  /* 0x00007200ff0577ac */ /* 0x000e6e0008000800 */
[----:B------:R-:W0:Y:S02]  /*0040*/  LDC R7, c[0x0][0x360] ;  /* 0x0000d800ff077b82 */ /* 0x000e240000000800 */
[----:B0-----:R-:W-:-:S05]  /*0050*/  IMAD R7, R7, UR4, R0 ;  /* 0x0000000407077c24 */ /* 0x001fca000f8e0200 */
[----:B-1----:R-:W-:-:S13]  /*0060*/  ISETP.GE.AND P0, PT, R7, UR5, PT ;  /* 0x0000000507007c0c */ /* 0x002fda000bf06270 */
[----:B------:R-:W-:Y:S05]  /*0070*/  @P0 EXIT ;  /* 0x000000000000094d */ /* 0x000fea0003800000 */
[----:B------:R-:W0:Y:S01]  /*0080*/  LDC.64 R2, c[0x0][0x388] ;  /* 0x0000e200ff027b82 */ /* 0x000e220000000a00 */
[----:B------:R-:W1:Y:S07]  /*0090*/  LDCU.64 UR4, c[0x0][0x358] ;  /* 0x00006b00ff0477ac */ /* 0x000e6e0008000a00 */
[----:B------:R-:W2:Y:S01]  /*00a0*/  LDC.64 R4, c[0x0][0x380] ;  /* 0x0000e000ff047b82 */ /* 0x000ea20000000a00 */
[----:B0-----:R-:W-:-:S06]  /*00b0*/  IMAD.WIDE R2, R7, 0x4, R2 ;  /* 0x0000000407027825 */ /* 0x001fcc00078e0202 */
[----:B-1----:R-:W3:Y:S01]  /*00c0*/  LDG.E R2, desc[UR4][R2.64] ;  /* 0x0000000402027981 */ /* 0x002ee2000c1e1900 */
[----:B--2---:R-:W-:-:S04]  /*00d0*/  IMAD.WIDE R4, R7, 0x4, R4 ;  /* 0x0000000407047825 */ /* 0x004fc800078e0204 */
[----:B---3--:R-:W-:-:S05]  /*00e0*/  FADD R7, R2, 1 ;  /* 0x3f80000002077421 */ /* 0x008fca0000000000 */
[----:B------:R-:W-:Y:S01]  /*00f0*/  STG.E desc[UR4][R4.64], R7 ;  /* 0x0000000704007986 */ /* 0x000fe2000c101904 */
[----:B------:R-:W-:Y:S05]  /*0100*/  EXIT ;  /* 0x000000000000794d */ /* 0x000fea0003800000 */
.L_x_0:
[----:B------:R-:W-:-:S00]  /*0110*/  BRA `(.L_x_0) ;  /* 0xfffffffc00fc7947 */ /* 0x000fc0000383ffff */
[----:B------:R-:W-:-:S00]  /*0120*/  NOP ;  /* 0x0000000000007918 */ /* 0x000fc00000000000 */
        /* <DEDUP_REMOVED lines=13> */
.L_x_1:


//--------------------- .nv.shared.reserved.0     --------------------------
	.section	.nv.shared.reserved.0,"aw",@nobits
	.weak		__nv_reservedSMEM_offset_0_alias
	.size		__nv_reservedSMEM_offset_0_alias, 0, 64
	.other		__nv_reservedSMEM_offset_0_alias,@"STO_CUDA_RESERVED_SHARED STV_DEFAULT"
__nv_reservedSMEM_offset_0_alias:
	.zero		0
	.zero		64


//--------------------- .nv.constant0._Z10add_kernelPfS_i --------------------------
	.section	.nv.constant0._Z10add_kernelPfS_i,"a",@progbits
	.sectionflags	@""
	.align	4
.nv.constant0._Z10add_kernelPfS_i:
	.zero		916


//--------------------- SYMBOLS --------------------------

	.type		.nv.reservedSmem.offset0,@object
	.size		.nv.reservedSmem.offset0,0x4
